	.headerflags	@"EF_CUDA_TEXMODE_UNIFIED EF_CUDA_64BIT_ADDRESS EF_CUDA_ACCELERATORS EF_CUDA_SM90 EF_CUDA_VIRTUAL_SM(EF_CUDA_SM90)"
	.elftype	@"ET_EXEC"


//--------------------- .nv.info                  --------------------------
	.section	.nv.info,"",@"SHT_CUDA_INFO"
	.align	4


	//----- nvinfo : EIATTR_REGCOUNT
	.align		4
        /*0000*/ 	.byte	0x04, 0x2f
        /*0002*/ 	.short	(.L_3 - .L_2)
	.align		4
.L_2:
        /*0004*/ 	.word	index@(triton_poi_fused__native_batch_norm_legit_no_training_10)
        /*0008*/ 	.word	0x00000014


	//----- nvinfo : EIATTR_MIN_STACK_SIZE
	.align		4
.L_3:
        /*000c*/ 	.byte	0x04, 0x12
        /*000e*/ 	.short	(.L_5 - .L_4)
	.align		4
.L_4:
        /*0010*/ 	.word	index@(triton_poi_fused__native_batch_norm_legit_no_training_10)
        /*0014*/ 	.word	0x00000000


	//----- nvinfo : EIATTR_FRAME_SIZE
	.align		4
.L_5:
        /*0018*/ 	.byte	0x04, 0x11
        /*001a*/ 	.short	(.L_7 - .L_6)
	.align		4
.L_6:
        /*001c*/ 	.word	index@(triton_poi_fused__native_batch_norm_legit_no_training_10)
        /*0020*/ 	.word	0x00000000


	//----- nvinfo : EIATTR_MIN_STACK_SIZE
	.align		4
.L_7:
        /*0024*/ 	.byte	0x04, 0x12
        /*0026*/ 	.short	(.L_9 - .L_8)
	.align		4
.L_8:
        /*0028*/ 	.word	index@(triton_poi_fused__native_batch_norm_legit_no_training_10)
        /*002c*/ 	.word	0x00000000
.L_9:


//--------------------- .nv.info.triton_poi_fused__native_batch_norm_legit_no_training_10 --------------------------
	.section	.nv.info.triton_poi_fused__native_batch_norm_legit_no_training_10,"",@"SHT_CUDA_INFO"
	.sectionflags	@""
	.align	4


	//----- nvinfo : EIATTR_CUDA_API_VERSION
	.align		4
        /*0000*/ 	.byte	0x04, 0x37
        /*0002*/ 	.short	(.L_11 - .L_10)
.L_10:
        /*0004*/ 	.word	0x0000007c


	//----- nvinfo : EIATTR_KPARAM_INFO
	.align		4
.L_11:
        /*0008*/ 	.byte	0x04, 0x17
        /*000a*/ 	.short	(.L_13 - .L_12)
.L_12:
        /*000c*/ 	.word	0x00000000
        /*0010*/ 	.short	0x0006
        /*0012*/ 	.short	0x0030
        /*0014*/ 	.byte	0x00, 0xf0, 0x11, 0x00


	//----- nvinfo : EIATTR_KPARAM_INFO
	.align		4
.L_13:
        /*0018*/ 	.byte	0x04, 0x17
        /*001a*/ 	.short	(.L_15 - .L_14)
.L_14:
        /*001c*/ 	.word	0x00000000
        /*0020*/ 	.short	0x0005
        /*0022*/ 	.short	0x0028
        /*0024*/ 	.byte	0x00, 0xf4, 0x21, 0x00


	//----- nvinfo : EIATTR_KPARAM_INFO
	.align		4
.L_15:
        /*0028*/ 	.byte	0x04, 0x17
        /*002a*/ 	.short	(.L_17 - .L_16)
.L_16:
        /*002c*/ 	.word	0x00000000
        /*0030*/ 	.short	0x0004
        /*0032*/ 	.short	0x0020
        /*0034*/ 	.byte	0x00, 0xf4, 0x21, 0x00


	//----- nvinfo : EIATTR_KPARAM_INFO
	.align		4
.L_17:
        /*0038*/ 	.byte	0x04, 0x17
        /*003a*/ 	.short	(.L_19 - .L_18)
.L_18:
        /*003c*/ 	.word	0x00000000
        /*0040*/ 	.short	0x0003
        /*0042*/ 	.short	0x0018
        /*0044*/ 	.byte	0x00, 0xf4, 0x21, 0x00


	//----- nvinfo : EIATTR_KPARAM_INFO
	.align		4
.L_19:
        /*0048*/ 	.byte	0x04, 0x17
        /*004a*/ 	.short	(.L_21 - .L_20)
.L_20:
        /*004c*/ 	.word	0x00000000
        /*0050*/ 	.short	0x0002
        /*0052*/ 	.short	0x0010
        /*0054*/ 	.byte	0x00, 0xf4, 0x21, 0x00


	//----- nvinfo : EIATTR_KPARAM_INFO
	.align		4
.L_21:
        /*0058*/ 	.byte	0x04, 0x17
        /*005a*/ 	.short	(.L_23 - .L_22)
.L_22:
        /*005c*/ 	.word	0x00000000
        /*0060*/ 	.short	0x0001
        /*0062*/ 	.short	0x0008
        /*0064*/ 	.byte	0x00, 0xf4, 0x21, 0x00


	//----- nvinfo : EIATTR_KPARAM_INFO
	.align		4
.L_23:
        /*0068*/ 	.byte	0x04, 0x17
        /*006a*/ 	.short	(.L_25 - .L_24)
.L_24:
        /*006c*/ 	.word	0x00000000
        /*0070*/ 	.short	0x0000
        /*0072*/ 	.short	0x0000
        /*0074*/ 	.byte	0x00, 0xf4, 0x21, 0x00


	//----- nvinfo : EIATTR_SPARSE_MMA_MASK
	.align		4
.L_25:
        /*0078*/ 	.byte	0x03, 0x50
        /*007a*/ 	.short	0x0000


	//----- nvinfo : EIATTR_MAXREG_COUNT
	.align		4
        /*007c*/ 	.byte	0x03, 0x1b
        /*007e*/ 	.short	0x00ff


	//----- nvinfo : EIATTR_EXIT_INSTR_OFFSETS
	.align		4
        /*0080*/ 	.byte	0x04, 0x1c
        /*0082*/ 	.short	(.L_27 - .L_26)


	//   ....[0]....
.L_26:
        /*0084*/ 	.word	0x00000370


	//----- nvinfo : EIATTR_REQNTID
	.align		4
.L_27:
        /*0088*/ 	.byte	0x04, 0x10
        /*008a*/ 	.short	(.L_29 - .L_28)
.L_28:
        /*008c*/ 	.word	0x00000080
        /*0090*/ 	.word	0x00000001
        /*0094*/ 	.word	0x00000001


	//----- nvinfo : EIATTR_CBANK_PARAM_SIZE
	.align		4
.L_29:
        /*0098*/ 	.byte	0x03, 0x19
        /*009a*/ 	.short	0x0034


	//----- nvinfo : EIATTR_PARAM_CBANK
	.align		4
        /*009c*/ 	.byte	0x04, 0x0a
        /*009e*/ 	.short	(.L_31 - .L_30)
	.align		4
.L_30:
        /*00a0*/ 	.word	index@(.nv.constant0.triton_poi_fused__native_batch_norm_legit_no_training_10)
        /*00a4*/ 	.short	0x0210
        /*00a6*/ 	.short	0x0034


	//----- nvinfo : EIATTR_SW_WAR
	.align		4
.L_31:
        /*00a8*/ 	.byte	0x04, 0x36
        /*00aa*/ 	.short	(.L_33 - .L_32)
.L_32:
        /*00ac*/ 	.word	0x00000008
.L_33:


//--------------------- .nv.callgraph             --------------------------
	.section	.nv.callgraph,"",@"SHT_CUDA_CALLGRAPH"
	.align	4
	.sectionentsize	8
	.align		4
        /*0000*/ 	.word	0x00000000
	.align		4
        /*0004*/ 	.word	0xffffffff
	.align		4
        /*0008*/ 	.word	0x00000000
	.align		4
        /*000c*/ 	.word	0xfffffffe
	.align		4
        /*0010*/ 	.word	0x00000000
	.align		4
        /*0014*/ 	.word	0xfffffffd
	.align		4
        /*0018*/ 	.word	0x00000000
	.align		4
        /*001c*/ 	.word	0xfffffffc


//--------------------- .nv.constant4             --------------------------
	.section	.nv.constant4,"a",@progbits
	.align	8
	.align		8
.nv.constant4:
        /*0000*/ 	.dword	_$_str
	.align		8
        /*0008*/ 	.dword	_$_str_$_2


//--------------------- .text.triton_poi_fused__native_batch_norm_legit_no_training_10 --------------------------
	.section	.text.triton_poi_fused__native_batch_norm_legit_no_training_10,"ax",@progbits
	.align	128
        .global         triton_poi_fused__native_batch_norm_legit_no_training_10
        .type           triton_poi_fused__native_batch_norm_legit_no_training_10,@function
        .size           triton_poi_fused__native_batch_norm_legit_no_training_10,(.L_x_1 - triton_poi_fused__native_batch_norm_legit_no_training_10)
        .other          triton_poi_fused__native_batch_norm_legit_no_training_10,@"STO_CUDA_ENTRY STV_DEFAULT"
triton_poi_fused__native_batch_norm_legit_no_training_10:
.text.triton_poi_fused__native_batch_norm_legit_no_training_10:
[----:B------:R-:W-:Y:S01]  /*0000*/  LDC R1, c[0x0][0x28] ;  /* 0x00000a00ff017b82 */ /* 0x000fe20000000800 */
[----:B------:R-:W1:Y:S07]  /*0010*/  S2R R0, SR_TID.X ;  /* 0x0000000000007919 */ /* 0x000e6e0000002100 */
[----:B------:R-:W2:Y:S01]  /*0020*/  LDC.64 R10, c[0x0][0x220] ;  /* 0x00008800ff0a7b82 */ /* 0x000ea20000000a00 */
[----:B------:R-:W-:Y:S01]  /*0030*/  ULDC.64 UR4, c[0x0][0x208] ;  /* 0x0000820000047ab9 */ /* 0x000fe20000000a00 */
[----:B------:R-:W3:Y:S06]  /*0040*/  S2R R5, SR_CTAID.X ;  /* 0x0000000000057919 */ /* 0x000eec0000002500 */
[----:B------:R-:W4:Y:S08]  /*0050*/  LDC.64 R8, c[0x0][0x218] ;  /* 0x00008600ff087b82 */ /* 0x000f300000000a00 */
[----:B------:R-:W5:Y:S08]  /*0060*/  LDC.64 R12, c[0x0][0x228] ;  /* 0x00008a00ff0c7b82 */ /* 0x000f700000000a00 */
[----:B------:R-:W4:Y:S01]  /*0070*/  LDC.64 R14, c[0x0][0x230] ;  /* 0x00008c00ff0e7b82 */ /* 0x000f220000000a00 */
[----:B-1----:R-:W-:-:S02]  /*0080*/  SHF.L.U32 R0, R0, 0x2, RZ ;  /* 0x0000000200007819 */ /* 0x002fc400000006ff */
[----:B---3--:R-:W-:Y:S02]  /*0090*/  SHF.R.S32.HI R3, RZ, 0x16, R5 ;  /* 0x00000016ff037819 */ /* 0x008fe40000011405 */
[----:B------:R-:W-:Y:S02]  /*00a0*/  LOP3.LUT R0, R0, 0x1fc, RZ, 0xc0, !PT ;  /* 0x000001fc00007812 */ /* 0x000fe400078ec0ff */
[----:B------:R-:W-:Y:S02]  /*00b0*/  SGXT R3, R3, 0x1 ;  /* 0x000000010303781a */ /* 0x000fe40000000200 */
[----:B------:R-:W-:Y:S02]  /*00c0*/  LEA R0, R5, R0, 0x9 ;  /* 0x0000000005007211 */ /* 0x000fe400078e48ff */
[----:B------:R-:W1:Y:S02]  /*00d0*/  LDC.64 R4, c[0x0][0x210] ;  /* 0x00008400ff047b82 */ /* 0x000e640000000a00 */
[----:B------:R-:W-:-:S04]  /*00e0*/  LEA.HI R3, R3, R0, RZ, 0xa ;  /* 0x0000000003037211 */ /* 0x000fc800078f50ff */
[----:B------:R-:W-:-:S04]  /*00f0*/  SHF.R.S32.HI R3, RZ, 0xa, R3 ;  /* 0x0000000aff037819 */ /* 0x000fc80000011403 */
[----:B------:R-:W-:-:S04]  /*0100*/  LEA.HI R2, R3, R3, RZ, 0x4 ;  /* 0x0000000303027211 */ /* 0x000fc800078f20ff */
[----:B------:R-:W-:-:S04]  /*0110*/  LOP3.LUT R2, R2, 0xfffffff0, RZ, 0xc0, !PT ;  /* 0xfffffff002027812 */ /* 0x000fc800078ec0ff */
[----:B------:R-:W-:-:S05]  /*0120*/  IADD3 R3, R3, -R2, RZ ;  /* 0x8000000203037210 */ /* 0x000fca0007ffe0ff */
[----:B--2---:R-:W-:-:S06]  /*0130*/  IMAD.WIDE R10, R3, 0x4, R10 ;  /* 0x00000004030a7825 */ /* 0x004fcc00078e020a */
[----:B------:R-:W2:Y:S01]  /*0140*/  LDG.E.EL R11, desc[UR4][R10.64] ;  /* 0x000000040a0b7981 */ /* 0x000ea2000c2e1900 */
[----:B-1----:R-:W-:-:S04]  /*0150*/  IMAD.WIDE R4, R0, 0x4, R4 ;  /* 0x0000000400047825 */ /* 0x002fc800078e0204 */
[C---:B----4-:R-:W-:Y:S02]  /*0160*/  IMAD.WIDE R8, R3.reuse, 0x4, R8 ;  /* 0x0000000403087825 */ /* 0x050fe400078e0208 */
[----:B------:R-:W3:Y:S04]  /*0170*/  LDG.E.128 R4, desc[UR4][R4.64] ;  /* 0x0000000404047981 */ /* 0x000ee8000c1e1d00 */
[----:B------:R1:W3:Y:S01]  /*0180*/  LDG.E.EL R2, desc[UR4][R8.64] ;  /* 0x0000000408027981 */ /* 0x0002e2000c2e1900 */
[----:B-----5:R-:W-:-:S04]  /*0190*/  IMAD.WIDE R12, R3, 0x4, R12 ;  /* 0x00000004030c7825 */ /* 0x020fc800078e020c */
[----:B0-----:R-:W-:Y:S02]  /*01a0*/  IMAD.WIDE R14, R3, 0x4, R14 ;  /* 0x00000004030e7825 */ /* 0x001fe400078e020e */
[----:B------:R0:W4:Y:S01]  /*01b0*/  LDG.E.EL R3, desc[UR4][R12.64] ;  /* 0x000000040c037981 */ /* 0x000122000c2e1900 */
[----:B------:R-:W-:Y:S01]  /*01c0*/  HFMA2.MMA R17, -RZ, RZ, 1.625, 0 ;  /* 0x3e800000ff117435 */ /* 0x000fe200000001ff */
[----:B-1----:R-:W1:Y:S02]  /*01d0*/  LDC.64 R8, c[0x0][0x238] ;  /* 0x00008e00ff087b82 */ /* 0x002e640000000a00 */
[----:B------:R-:W4:Y:S01]  /*01e0*/  LDG.E.EL R10, desc[UR4][R14.64] ;  /* 0x000000040e0a7981 */ /* 0x000f22000c2e1900 */
[----:B-1----:R-:W-:-:S04]  /*01f0*/  IMAD.WIDE R8, R0, 0x4, R8 ;  /* 0x0000000400087825 */ /* 0x002fc800078e0208 */
[----:B--2---:R-:W-:-:S04]  /*0200*/  FADD R11, R11, 9.9999997473787516356e-06 ;  /* 0x3727c5ac0b0b7421 */ /* 0x004fc80000000000 */
[----:B------:R-:W1:Y:S02]  /*0210*/  MUFU.SQRT R16, R11 ;  /* 0x0000000b00107308 */ /* 0x000e640000002000 */
[C---:B-1----:R-:W-:Y:S02]  /*0220*/  FSETP.GT.AND P0, PT, R16.reuse, 8.50705917302346158658e+37, PT ;  /* 0x7e8000001000780b */ /* 0x042fe40003f04000 */
[----:B------:R-:W-:-:S11]  /*0230*/  FSETP.GEU.AND P1, PT, R16, 1.175494350822287508e-38, PT ;  /* 0x008000001000780b */ /* 0x000fd60003f2e000 */
[----:B------:R-:W-:-:S04]  /*0240*/  @P0 FMUL R16, R16, 0.25 ;  /* 0x3e80000010100820 */ /* 0x000fc80000400000 */
[----:B------:R-:W-:-:S06]  /*0250*/  @!P1 FMUL R16, R16, 16777216 ;  /* 0x4b80000010109820 */ /* 0x000fcc0000400000 */
[----:B------:R-:W1:Y:S01]  /*0260*/  MUFU.RCP R16, R16 ;  /* 0x0000001000107308 */ /* 0x000e620000001000 */
[----:B0-----:R-:W-:Y:S01]  /*0270*/  FSEL R13, R17, 1, P0 ;  /* 0x3f800000110d7808 */ /* 0x001fe20000000000 */
[----:B---3--:R-:W-:-:S04]  /*0280*/  FADD R4, R4, -R2 ;  /* 0x8000000204047221 */ /* 0x008fc80000000000 */
[----:B------:R-:W-:Y:S01]  /*0290*/  @!P1 FMUL R13, R13, 16777216 ;  /* 0x4b8000000d0d9820 */ /* 0x000fe20000400000 */
[--C-:B------:R-:W-:Y:S01]  /*02a0*/  FADD R5, R5, -R2.reuse ;  /* 0x8000000205057221 */ /* 0x100fe20000000000 */
[--C-:B------:R-:W-:Y:S01]  /*02b0*/  FADD R6, R6, -R2.reuse ;  /* 0x8000000206067221 */ /* 0x100fe20000000000 */
[----:B------:R-:W-:Y:S01]  /*02c0*/  FADD R7, R7, -R2 ;  /* 0x8000000207077221 */ /* 0x000fe20000000000 */
[----:B-1----:R-:W-:-:S04]  /*02d0*/  FMUL R13, R16, R13 ;  /* 0x0000000d100d7220 */ /* 0x002fc80000400000 */
[-C--:B------:R-:W-:Y:S01]  /*02e0*/  FMUL R4, R4, R13.reuse ;  /* 0x0000000d04047220 */ /* 0x080fe20000400000 */
[-C--:B------:R-:W-:Y:S01]  /*02f0*/  FMUL R5, R5, R13.reuse ;  /* 0x0000000d05057220 */ /* 0x080fe20000400000 */
[-C--:B------:R-:W-:Y:S01]  /*0300*/  FMUL R11, R6, R13.reuse ;  /* 0x0000000d060b7220 */ /* 0x080fe20000400000 */
[----:B------:R-:W-:Y:S01]  /*0310*/  FMUL R7, R7, R13 ;  /* 0x0000000d07077220 */ /* 0x000fe20000400000 */
[C-C-:B----4-:R-:W-:Y:S01]  /*0320*/  FFMA R4, R3.reuse, R4, R10.reuse ;  /* 0x0000000403047223 */ /* 0x150fe2000000000a */
[C-C-:B------:R-:W-:Y:S01]  /*0330*/  FFMA R5, R3.reuse, R5, R10.reuse ;  /* 0x0000000503057223 */ /* 0x140fe2000000000a */
[C-C-:B------:R-:W-:Y:S01]  /*0340*/  FFMA R6, R3.reuse, R11, R10.reuse ;  /* 0x0000000b03067223 */ /* 0x140fe2000000000a */
[----:B------:R-:W-:-:S05]  /*0350*/  FFMA R7, R3, R7, R10 ;  /* 0x0000000703077223 */ /* 0x000fca000000000a */
[----:B------:R-:W-:Y:S01]  /*0360*/  STG.E.128 desc[UR4][R8.64], R4 ;  /* 0x0000000408007986 */ /* 0x000fe2000c101d04 */
[----:B------:R-:W-:Y:S05]  /*0370*/  EXIT ;  /* 0x000000000000794d */ /* 0x000fea0003800000 */
.L_x_0:
[----:B------:R-:W-:-:S00]  /*0380*/  BRA `(.L_x_0) ;  /* 0xfffffffc00fc7947 */ /* 0x000fc0000383ffff */
[----:B------:R-:W-:-:S00]  /*0390*/  NOP ;  /* 0x0000000000007918 */ /* 0x000fc00000000000 */
        /* <DEDUP_REMOVED lines=14> */
.L_x_1:


//--------------------- .nv.global.init           --------------------------
	.section	.nv.global.init,"aw",@progbits
.nv.global.init:
	.type		_$_str,@object
	.size		_$_str,(_$_str_$_2 - _$_str)
_$_str:
        /*0000*/ 	.byte	0x5f, 0x5f, 0x43, 0x55, 0x44, 0x41, 0x5f, 0x46, 0x54, 0x5a, 0x00
	.type		_$_str_$_2,@object
	.size		_$_str_$_2,(.L_1 - _$_str_$_2)
_$_str_$_2:
        /*000b*/ 	.byte	0x5f, 0x5f, 0x43, 0x55, 0x44, 0x41, 0x5f, 0x50, 0x52, 0x45, 0x43, 0x5f, 0x53, 0x51, 0x52, 0x54
        /*001b*/ 	.byte	0x00
.L_1:


//--------------------- .nv.constant0.triton_poi_fused__native_batch_norm_legit_no_training_10 --------------------------
	.section	.nv.constant0.triton_poi_fused__native_batch_norm_legit_no_training_10,"a",@progbits
	.sectionflags	@""
	.align	4
.nv.constant0.triton_poi_fused__native_batch_norm_legit_no_training_10:
	.zero		580
